	.headerflags	@"EF_CUDA_TEXMODE_UNIFIED EF_CUDA_64BIT_ADDRESS EF_CUDA_ACCELERATORS EF_CUDA_SM90 EF_CUDA_VIRTUAL_SM(EF_CUDA_SM90)"
	.elftype	@"ET_EXEC"


//--------------------- .nv.info                  --------------------------
	.section	.nv.info,"",@"SHT_CUDA_INFO"
	.align	4


	//----- nvinfo : EIATTR_REGCOUNT
	.align		4
        /*0000*/ 	.byte	0x04, 0x2f
        /*0002*/ 	.short	(.L_3 - .L_2)
	.align		4
.L_2:
        /*0004*/ 	.word	index@(triton_poi_fused__native_batch_norm_legit_no_training_convolution_relu_threshold_backward_36)
        /*0008*/ 	.word	0x00000020


	//----- nvinfo : EIATTR_MIN_STACK_SIZE
	.align		4
.L_3:
        /*000c*/ 	.byte	0x04, 0x12
        /*000e*/ 	.short	(.L_5 - .L_4)
	.align		4
.L_4:
        /*0010*/ 	.word	index@(triton_poi_fused__native_batch_norm_legit_no_training_convolution_relu_threshold_backward_36)
        /*0014*/ 	.word	0x00000000


	//----- nvinfo : EIATTR_FRAME_SIZE
	.align		4
.L_5:
        /*0018*/ 	.byte	0x04, 0x11
        /*001a*/ 	.short	(.L_7 - .L_6)
	.align		4
.L_6:
        /*001c*/ 	.word	index@(triton_poi_fused__native_batch_norm_legit_no_training_convolution_relu_threshold_backward_36)
        /*0020*/ 	.word	0x00000000


	//----- nvinfo : EIATTR_MIN_STACK_SIZE
	.align		4
.L_7:
        /*0024*/ 	.byte	0x04, 0x12
        /*0026*/ 	.short	(.L_9 - .L_8)
	.align		4
.L_8:
        /*0028*/ 	.word	index@(triton_poi_fused__native_batch_norm_legit_no_training_convolution_relu_threshold_backward_36)
        /*002c*/ 	.word	0x00000000
.L_9:


//--------------------- .nv.info.triton_poi_fused__native_batch_norm_legit_no_training_convolution_relu_threshold_backward_36 --------------------------
	.section	.nv.info.triton_poi_fused__native_batch_norm_legit_no_training_convolution_relu_threshold_backward_36,"",@"SHT_CUDA_INFO"
	.sectionflags	@""
	.align	4


	//----- nvinfo : EIATTR_CUDA_API_VERSION
	.align		4
        /*0000*/ 	.byte	0x04, 0x37
        /*0002*/ 	.short	(.L_11 - .L_10)
.L_10:
        /*0004*/ 	.word	0x0000007c


	//----- nvinfo : EIATTR_KPARAM_INFO
	.align		4
.L_11:
        /*0008*/ 	.byte	0x04, 0x17
        /*000a*/ 	.short	(.L_13 - .L_12)
.L_12:
        /*000c*/ 	.word	0x00000000
        /*0010*/ 	.short	0x0008
        /*0012*/ 	.short	0x0040
        /*0014*/ 	.byte	0x00, 0xf0, 0x11, 0x00


	//----- nvinfo : EIATTR_KPARAM_INFO
	.align		4
.L_13:
        /*0018*/ 	.byte	0x04, 0x17
        /*001a*/ 	.short	(.L_15 - .L_14)
.L_14:
        /*001c*/ 	.word	0x00000000
        /*0020*/ 	.short	0x0007
        /*0022*/ 	.short	0x0038
        /*0024*/ 	.byte	0x00, 0xf4, 0x21, 0x00


	//----- nvinfo : EIATTR_KPARAM_INFO
	.align		4
.L_15:
        /*0028*/ 	.byte	0x04, 0x17
        /*002a*/ 	.short	(.L_17 - .L_16)
.L_16:
        /*002c*/ 	.word	0x00000000
        /*0030*/ 	.short	0x0006
        /*0032*/ 	.short	0x0030
        /*0034*/ 	.byte	0x00, 0xf4, 0x21, 0x00


	//----- nvinfo : EIATTR_KPARAM_INFO
	.align		4
.L_17:
        /*0038*/ 	.byte	0x04, 0x17
        /*003a*/ 	.short	(.L_19 - .L_18)
.L_18:
        /*003c*/ 	.word	0x00000000
        /*0040*/ 	.short	0x0005
        /*0042*/ 	.short	0x0028
        /*0044*/ 	.byte	0x00, 0xf4, 0x21, 0x00


	//----- nvinfo : EIATTR_KPARAM_INFO
	.align		4
.L_19:
        /*0048*/ 	.byte	0x04, 0x17
        /*004a*/ 	.short	(.L_21 - .L_20)
.L_20:
        /*004c*/ 	.word	0x00000000
        /*0050*/ 	.short	0x0004
        /*0052*/ 	.short	0x0020
        /*0054*/ 	.byte	0x00, 0xf4, 0x21, 0x00


	//----- nvinfo : EIATTR_KPARAM_INFO
	.align		4
.L_21:
        /*0058*/ 	.byte	0x04, 0x17
        /*005a*/ 	.short	(.L_23 - .L_22)
.L_22:
        /*005c*/ 	.word	0x00000000
        /*0060*/ 	.short	0x0003
        /*0062*/ 	.short	0x0018
        /*0064*/ 	.byte	0x00, 0xf4, 0x21, 0x00


	//----- nvinfo : EIATTR_KPARAM_INFO
	.align		4
.L_23:
        /*0068*/ 	.byte	0x04, 0x17
        /*006a*/ 	.short	(.L_25 - .L_24)
.L_24:
        /*006c*/ 	.word	0x00000000
        /*0070*/ 	.short	0x0002
        /*0072*/ 	.short	0x0010
        /*0074*/ 	.byte	0x00, 0xf4, 0x21, 0x00


	//----- nvinfo : EIATTR_KPARAM_INFO
	.align		4
.L_25:
        /*0078*/ 	.byte	0x04, 0x17
        /*007a*/ 	.short	(.L_27 - .L_26)
.L_26:
        /*007c*/ 	.word	0x00000000
        /*0080*/ 	.short	0x0001
        /*0082*/ 	.short	0x0008
        /*0084*/ 	.byte	0x00, 0xf4, 0x21, 0x00


	//----- nvinfo : EIATTR_KPARAM_INFO
	.align		4
.L_27:
        /*0088*/ 	.byte	0x04, 0x17
        /*008a*/ 	.short	(.L_29 - .L_28)
.L_28:
        /*008c*/ 	.word	0x00000000
        /*0090*/ 	.short	0x0000
        /*0092*/ 	.short	0x0000
        /*0094*/ 	.byte	0x00, 0xf4, 0x21, 0x00


	//----- nvinfo : EIATTR_SPARSE_MMA_MASK
	.align		4
.L_29:
        /*0098*/ 	.byte	0x03, 0x50
        /*009a*/ 	.short	0x0000


	//----- nvinfo : EIATTR_MAXREG_COUNT
	.align		4
        /*009c*/ 	.byte	0x03, 0x1b
        /*009e*/ 	.short	0x00ff


	//----- nvinfo : EIATTR_EXIT_INSTR_OFFSETS
	.align		4
        /*00a0*/ 	.byte	0x04, 0x1c
        /*00a2*/ 	.short	(.L_31 - .L_30)


	//   ....[0]....
.L_30:
        /*00a4*/ 	.word	0x000009a0


	//----- nvinfo : EIATTR_REQNTID
	.align		4
.L_31:
        /*00a8*/ 	.byte	0x04, 0x10
        /*00aa*/ 	.short	(.L_33 - .L_32)
.L_32:
        /*00ac*/ 	.word	0x00000080
        /*00b0*/ 	.word	0x00000001
        /*00b4*/ 	.word	0x00000001


	//----- nvinfo : EIATTR_CBANK_PARAM_SIZE
	.align		4
.L_33:
        /*00b8*/ 	.byte	0x03, 0x19
        /*00ba*/ 	.short	0x0044


	//----- nvinfo : EIATTR_PARAM_CBANK
	.align		4
        /*00bc*/ 	.byte	0x04, 0x0a
        /*00be*/ 	.short	(.L_35 - .L_34)
	.align		4
.L_34:
        /*00c0*/ 	.word	index@(.nv.constant0.triton_poi_fused__native_batch_norm_legit_no_training_convolution_relu_threshold_backward_36)
        /*00c4*/ 	.short	0x0210
        /*00c6*/ 	.short	0x0044


	//----- nvinfo : EIATTR_SW_WAR
	.align		4
.L_35:
        /*00c8*/ 	.byte	0x04, 0x36
        /*00ca*/ 	.short	(.L_37 - .L_36)
.L_36:
        /*00cc*/ 	.word	0x00000008
.L_37:


//--------------------- .nv.callgraph             --------------------------
	.section	.nv.callgraph,"",@"SHT_CUDA_CALLGRAPH"
	.align	4
	.sectionentsize	8
	.align		4
        /*0000*/ 	.word	0x00000000
	.align		4
        /*0004*/ 	.word	0xffffffff
	.align		4
        /*0008*/ 	.word	0x00000000
	.align		4
        /*000c*/ 	.word	0xfffffffe
	.align		4
        /*0010*/ 	.word	0x00000000
	.align		4
        /*0014*/ 	.word	0xfffffffd
	.align		4
        /*0018*/ 	.word	0x00000000
	.align		4
        /*001c*/ 	.word	0xfffffffc


//--------------------- .nv.constant4             --------------------------
	.section	.nv.constant4,"a",@progbits
	.align	8
	.align		8
.nv.constant4:
        /*0000*/ 	.dword	_$_str
	.align		8
        /*0008*/ 	.dword	_$_str_$_2


//--------------------- .text.triton_poi_fused__native_batch_norm_legit_no_training_convolution_relu_threshold_backward_36 --------------------------
	.section	.text.triton_poi_fused__native_batch_norm_legit_no_training_convolution_relu_threshold_backward_36,"ax",@progbits
	.sectionflags	@"SHF_BARRIERS=1"
	.align	128
        .global         triton_poi_fused__native_batch_norm_legit_no_training_convolution_relu_threshold_backward_36
        .type           triton_poi_fused__native_batch_norm_legit_no_training_convolution_relu_threshold_backward_36,@function
        .size           triton_poi_fused__native_batch_norm_legit_no_training_convolution_relu_threshold_backward_36,(.L_x_1 - triton_poi_fused__native_batch_norm_legit_no_training_convolution_relu_threshold_backward_36)
        .other          triton_poi_fused__native_batch_norm_legit_no_training_convolution_relu_threshold_backward_36,@"STO_CUDA_ENTRY STV_DEFAULT"
triton_poi_fused__native_batch_norm_legit_no_training_convolution_relu_threshold_backward_36:
.text.triton_poi_fused__native_batch_norm_legit_no_training_convolution_relu_threshold_backward_36:
[----:B------:R-:W-:Y:S01]  /*0000*/  LDC R1, c[0x0][0x28] ;  /* 0x00000a00ff017b82 */ /* 0x000fe20000000800 */
[----:B------:R-:W1:Y:S07]  /*0010*/  S2R R16, SR_TID.X ;  /* 0x0000000000107919 */ /* 0x000e6e0000002100 */
[----:B------:R-:W2:Y:S01]  /*0020*/  LDC.64 R12, c[0x0][0x228] ;  /* 0x00008a00ff0c7b82 */ /* 0x000ea20000000a00 */
[----:B------:R-:W-:Y:S01]  /*0030*/  ULDC.64 UR6, c[0x0][0x208] ;  /* 0x0000820000067ab9 */ /* 0x000fe20000000a00 */
[----:B------:R-:W3:Y:S06]  /*0040*/  S2R R0, SR_CTAID.X ;  /* 0x0000000000007919 */ /* 0x000eec0000002500 */
[----:B------:R-:W4:Y:S08]  /*0050*/  LDC.64 R22, c[0x0][0x210] ;  /* 0x00008400ff167b82 */ /* 0x000f300000000a00 */
[----:B------:R-:W5:Y:S08]  /*0060*/  LDC.64 R28, c[0x0][0x218] ;  /* 0x00008600ff1c7b82 */ /* 0x000f700000000a00 */
[----:B------:R-:W2:Y:S08]  /*0070*/  LDC.64 R24, c[0x0][0x220] ;  /* 0x00008800ff187b82 */ /* 0x000eb00000000a00 */
[----:B------:R-:W5:Y:S01]  /*0080*/  LDC.64 R14, c[0x0][0x230] ;  /* 0x00008c00ff0e7b82 */ /* 0x000f620000000a00 */
[----:B-1----:R-:W-:-:S07]  /*0090*/  IMAD.SHL.U32 R2, R16, 0x8, RZ ;  /* 0x0000000810027824 */ /* 0x002fce00078e00ff */
[----:B------:R-:W1:Y:S01]  /*00a0*/  S2UR UR5, SR_CgaCtaId ;  /* 0x00000000000579c3 */ /* 0x000e620000008800 */
[----:B---3--:R-:W-:Y:S01]  /*00b0*/  IMAD.SHL.U32 R19, R0, 0x400, RZ ;  /* 0x0000040000137824 */ /* 0x008fe200078e00ff */
[----:B------:R-:W-:Y:S01]  /*00c0*/  SHF.R.S32.HI R3, RZ, 0x15, R0 ;  /* 0x00000015ff037819 */ /* 0x000fe20000011400 */
[----:B------:R-:W-:Y:S01]  /*00d0*/  UMOV UR4, 0x400 ;  /* 0x0000040000047882 */ /* 0x000fe20000000000 */
[----:B------:R-:W-:Y:S01]  /*00e0*/  LOP3.LUT R2, R2, 0x3f8, RZ, 0xc0, !PT ;  /* 0x000003f802027812 */ /* 0x000fe200078ec0ff */
[----:B------:R-:W-:Y:S01]  /*00f0*/  ULDC.64 UR8, c[0x0][0x248] ;  /* 0x0000920000087ab9 */ /* 0x000fe20000000a00 */
[----:B------:R-:W-:Y:S02]  /*0100*/  SGXT R3, R3, 0x1 ;  /* 0x000000010303781a */ /* 0x000fe40000000200 */
[----:B------:R-:W-:-:S04]  /*0110*/  LOP3.LUT R0, R19, R2, RZ, 0xfc, !PT ;  /* 0x0000000213007212 */ /* 0x000fc800078efcff */
[----:B------:R-:W-:-:S04]  /*0120*/  LEA.HI R3, R3, R0, RZ, 0x8 ;  /* 0x0000000003037211 */ /* 0x000fc800078f40ff */
[----:B------:R-:W-:-:S04]  /*0130*/  SHF.R.S32.HI R3, RZ, 0x8, R3 ;  /* 0x00000008ff037819 */ /* 0x000fc80000011403 */
[----:B------:R-:W-:-:S04]  /*0140*/  LEA.HI R4, R3, R3, RZ, 0x8 ;  /* 0x0000000303047211 */ /* 0x000fc800078f40ff */
[----:B------:R-:W-:-:S05]  /*0150*/  LOP3.LUT R4, R4, 0xffffff00, RZ, 0xc0, !PT ;  /* 0xffffff0004047812 */ /* 0x000fca00078ec0ff */
[----:B------:R-:W-:-:S04]  /*0160*/  IMAD.IADD R17, R3, 0x1, -R4 ;  /* 0x0000000103117824 */ /* 0x000fc800078e0a04 */
[----:B--2---:R-:W-:-:S05]  /*0170*/  IMAD.WIDE R12, R17, 0x4, R12 ;  /* 0x00000004110c7825 */ /* 0x004fca00078e020c */
[----:B------:R2:W3:Y:S01]  /*0180*/  LDG.E.EL R21, desc[UR6][R12.64] ;  /* 0x000000060c157981 */ /* 0x0004e2000c2e1900 */
[----:B----4-:R-:W-:-:S04]  /*0190*/  IMAD.WIDE R26, R0, 0x4, R22 ;  /* 0x00000004001a7825 */ /* 0x010fc800078e0216 */
[C---:B-----5:R-:W-:Y:S01]  /*01a0*/  IMAD.WIDE R28, R17.reuse, 0x4, R28 ;  /* 0x00000004111c7825 */ /* 0x060fe200078e021c */
[----:B------:R-:W4:Y:S04]  /*01b0*/  LDG.E.128 R4, desc[UR6][R26.64] ;  /* 0x000000061a047981 */ /* 0x000f28000c1e1d00 */
[----:B------:R5:W4:Y:S01]  /*01c0*/  LDG.E.EL R3, desc[UR6][R28.64] ;  /* 0x000000061c037981 */ /* 0x000b22000c2e1900 */
[C---:B0-----:R-:W-:Y:S01]  /*01d0*/  IMAD.WIDE R24, R17.reuse, 0x4, R24 ;  /* 0x0000000411187825 */ /* 0x041fe200078e0218 */
[----:B--2---:R-:W0:Y:S02]  /*01e0*/  LDC.64 R12, c[0x0][0x238] ;  /* 0x00008e00ff0c7b82 */ /* 0x004e240000000a00 */
[----:B------:R-:W2:Y:S04]  /*01f0*/  LDG.E.128 R8, desc[UR6][R26.64+0x10] ;  /* 0x000010061a087981 */ /* 0x000ea8000c1e1d00 */
[----:B------:R0:W2:Y:S01]  /*0200*/  LDG.E.EL R20, desc[UR6][R24.64] ;  /* 0x0000000618147981 */ /* 0x0000a2000c2e1900 */
[----:B------:R-:W-:-:S04]  /*0210*/  IMAD.WIDE R14, R17, 0x4, R14 ;  /* 0x00000004110e7825 */ /* 0x000fc800078e020e */
[----:B0-----:R-:W-:Y:S02]  /*0220*/  IMAD.WIDE R12, R17, 0x4, R12 ;  /* 0x00000004110c7825 */ /* 0x001fe400078e020c */
[----:B------:R-:W2:Y:S04]  /*0230*/  LDG.E.EL R17, desc[UR6][R14.64] ;  /* 0x000000060e117981 */ /* 0x000ea8000c2e1900 */
[----:B------:R0:W2:Y:S01]  /*0240*/  LDG.E.EL R18, desc[UR6][R12.64] ;  /* 0x000000060c127981 */ /* 0x0000a2000c2e1900 */
[----:B-1----:R-:W-:Y:S01]  /*0250*/  UPRMT UR4, UR5, 0x654, UR4 ;  /* 0x0000065405047896 */ /* 0x002fe20008000004 */
[----:B------:R-:W-:Y:S01]  /*0260*/  IMAD.SHL.U32 R16, R16, 0x4, RZ ;  /* 0x0000000410107824 */ /* 0x000fe200078e00ff */
[----:B-----5:R-:W-:Y:S01]  /*0270*/  SHF.R.S32.HI R28, RZ, 0x1f, R19 ;  /* 0x0000001fff1c7819 */ /* 0x020fe20000011413 */
[----:B------:R-:W-:-:S03]  /*0280*/  IMAD.MOV.U32 R25, RZ, RZ, 0x3e800000 ;  /* 0x3e800000ff197424 */ /* 0x000fc600078e00ff */
[----:B------:R-:W-:Y:S02]  /*0290*/  LEA R2, R2, UR4, 0x2 ;  /* 0x0000000402027c11 */ /* 0x000fe4000f8e10ff */
[----:B------:R-:W-:Y:S01]  /*02a0*/  LOP3.LUT R16, R16, 0x1fc, RZ, 0xc0, !PT ;  /* 0x000001fc10107812 */ /* 0x000fe200078ec0ff */
[----:B---3--:R-:W-:-:S06]  /*02b0*/  FADD R21, R21, 9.9999997473787516356e-06 ;  /* 0x3727c5ac15157421 */ /* 0x008fcc0000000000 */
[----:B------:R-:W1:Y:S01]  /*02c0*/  MUFU.SQRT R21, R21 ;  /* 0x0000001500157308 */ /* 0x000e620000002000 */
[--C-:B----4-:R-:W-:Y:S01]  /*02d0*/  FADD R4, R4, R3.reuse ;  /* 0x0000000304047221 */ /* 0x110fe20000000000 */
[--C-:B------:R-:W-:Y:S01]  /*02e0*/  FADD R5, R5, R3.reuse ;  /* 0x0000000305057221 */ /* 0x100fe20000000000 */
[--C-:B------:R-:W-:Y:S01]  /*02f0*/  FADD R6, R6, R3.reuse ;  /* 0x0000000306067221 */ /* 0x100fe20000000000 */
[--C-:B------:R-:W-:Y:S01]  /*0300*/  FADD R7, R7, R3.reuse ;  /* 0x0000000307077221 */ /* 0x100fe20000000000 */
[--C-:B--2---:R-:W-:Y:S01]  /*0310*/  FADD R8, R8, R3.reuse ;  /* 0x0000000308087221 */ /* 0x104fe20000000000 */
[--C-:B------:R-:W-:Y:S01]  /*0320*/  FADD R9, R9, R3.reuse ;  /* 0x0000000309097221 */ /* 0x100fe20000000000 */
[--C-:B------:R-:W-:Y:S01]  /*0330*/  FADD R10, R10, R3.reuse ;  /* 0x000000030a0a7221 */ /* 0x100fe20000000000 */
[----:B------:R-:W-:Y:S01]  /*0340*/  FADD R11, R11, R3 ;  /* 0x000000030b0b7221 */ /* 0x000fe20000000000 */
[----:B------:R-:W-:Y:S01]  /*0350*/  STS.128 [R2], R4 ;  /* 0x0000000402007388 */ /* 0x000fe20000000c00 */
[----:B------:R-:W-:Y:S01]  /*0360*/  LEA R3, R16, UR4, 0x2 ;  /* 0x0000000410037c11 */ /* 0x000fe2000f8e10ff */
[C---:B------:R-:W-:Y:S01]  /*0370*/  FADD R27, -R20.reuse, R5 ;  /* 0x00000005141b7221 */ /* 0x040fe20000000100 */
[C---:B-1----:R-:W-:Y:S01]  /*0380*/  FSETP.GT.AND P0, PT, R21.reuse, 8.50705917302346158658e+37, PT ;  /* 0x7e8000001500780b */ /* 0x042fe20003f04000 */
[----:B------:R1:W-:Y:S01]  /*0390*/  STS.128 [R2+0x10], R8 ;  /* 0x0000100802007388 */ /* 0x0003e20000000c00 */
[----:B------:R-:W-:Y:S01]  /*03a0*/  FSETP.GEU.AND P1, PT, R21, 1.175494350822287508e-38, PT ;  /* 0x008000001500780b */ /* 0x000fe20003f2e000 */
[C---:B------:R-:W-:Y:S01]  /*03b0*/  FADD R29, -R20.reuse, R6 ;  /* 0x00000006141d7221 */ /* 0x040fe20000000100 */
[----:B------:R-:W-:Y:S01]  /*03c0*/  FSEL R25, R25, 1, P0 ;  /* 0x3f80000019197808 */ /* 0x000fe20000000000 */
[----:B------:R-:W-:Y:S01]  /*03d0*/  BAR.SYNC.DEFER_BLOCKING 0x0 ;  /* 0x0000000000007b1d */ /* 0x000fe20000010000 */
[----:B------:R-:W-:Y:S01]  /*03e0*/  FADD R26, -R20, R7 ;  /* 0x00000007141a7221 */ /* 0x000fe20000000100 */
[----:B------:R-:W-:-:S04]  /*03f0*/  LOP3.LUT R16, R19, R16, RZ, 0xfc, !PT ;  /* 0x0000001013107212 */ /* 0x000fc800078efcff */
[----:B------:R-:W-:Y:S01]  /*0400*/  ULDC.64 UR4, c[0x0][0x210] ;  /* 0x0000840000047ab9 */ /* 0x000fe20000000a00 */
[C---:B------:R-:W-:Y:S02]  /*0410*/  IMAD.SHL.U32 R19, R16.reuse, 0x4, RZ ;  /* 0x0000000410137824 */ /* 0x040fe400078e00ff */
[----:B------:R-:W-:Y:S01]  /*0420*/  @P0 FMUL R21, R21, 0.25 ;  /* 0x3e80000015150820 */ /* 0x000fe20000400000 */
[----:B------:R-:W-:-:S04]  /*0430*/  IMAD.WIDE R22, R16, 0x4, R22 ;  /* 0x0000000410167825 */ /* 0x000fc800078e0216 */
[----:B------:R-:W-:Y:S01]  /*0440*/  @!P1 FMUL R25, R25, 16777216 ;  /* 0x4b80000019199820 */ /* 0x000fe20000400000 */
[----:B------:R-:W-:Y:S01]  /*0450*/  SHF.L.U64.HI R28, R16, 0x2, R28 ;  /* 0x00000002101c7819 */ /* 0x000fe2000001021c */
[----:B------:R-:W-:Y:S01]  /*0460*/  @!P1 FMUL R21, R21, 16777216 ;  /* 0x4b80000015159820 */ /* 0x000fe20000400000 */
[C---:B-1----:R-:W-:Y:S01]  /*0470*/  FADD R8, -R20.reuse, R8 ;  /* 0x0000000814087221 */ /* 0x042fe20000000100 */
[C---:B------:R-:W-:Y:S01]  /*0480*/  FADD R9, -R20.reuse, R9 ;  /* 0x0000000914097221 */ /* 0x040fe20000000100 */
[C---:B------:R-:W-:Y:S01]  /*0490*/  FADD R11, -R20.reuse, R11 ;  /* 0x0000000b140b7221 */ /* 0x040fe20000000100 */
[----:B------:R1:W2:Y:S01]  /*04a0*/  MUFU.RCP R24, R21 ;  /* 0x0000001500187308 */ /* 0x0002a20000001000 */
[----:B0-----:R-:W0:Y:S01]  /*04b0*/  LDS.128 R12, [R3] ;  /* 0x00000000030c7984 */ /* 0x001e220000000c00 */
[----:B-1----:R-:W-:Y:S01]  /*04c0*/  FADD R21, -R20, R10 ;  /* 0x0000000a14157221 */ /* 0x002fe20000000100 */
[----:B--2---:R-:W-:Y:S01]  /*04d0*/  FMUL R24, R24, R25 ;  /* 0x0000001918187220 */ /* 0x004fe20000400000 */
[----:B------:R-:W-:Y:S01]  /*04e0*/  FADD R25, -R20, R4 ;  /* 0x0000000414197221 */ /* 0x000fe20000000100 */
[----:B------:R-:W-:Y:S01]  /*04f0*/  IADD3 R20, P0, R19, UR4, RZ ;  /* 0x0000000413147c10 */ /* 0x000fe2000ff1e0ff */
[----:B------:R-:W1:Y:S01]  /*0500*/  LDS.128 R4, [R3+0x800] ;  /* 0x0008000003047984 */ /* 0x000e620000000c00 */
[C---:B------:R-:W-:Y:S01]  /*0510*/  FMUL R10, R24.reuse, R29 ;  /* 0x0000001d180a7220 */ /* 0x040fe20000400000 */
[C---:B------:R-:W-:Y:S01]  /*0520*/  FMUL R29, R24.reuse, R21 ;  /* 0x00000015181d7220 */ /* 0x040fe20000400000 */
[C---:B------:R-:W-:Y:S01]  /*0530*/  FMUL R21, R24.reuse, R8 ;  /* 0x0000000818157220 */ /* 0x040fe20000400000 */
[C---:B------:R-:W-:Y:S01]  /*0540*/  FMUL R25, R24.reuse, R25 ;  /* 0x0000001918197220 */ /* 0x040fe20000400000 */
[C---:B------:R-:W-:Y:S01]  /*0550*/  FMUL R27, R24.reuse, R27 ;  /* 0x0000001b181b7220 */ /* 0x040fe20000400000 */
[C---:B------:R-:W-:Y:S01]  /*0560*/  FMUL R26, R24.reuse, R26 ;  /* 0x0000001a181a7220 */ /* 0x040fe20000400000 */
[----:B------:R-:W-:Y:S01]  /*0570*/  FMUL R9, R24, R9 ;  /* 0x0000000918097220 */ /* 0x000fe20000400000 */
[C-C-:B------:R-:W-:Y:S01]  /*0580*/  FFMA R25, R17.reuse, R25, R18.reuse ;  /* 0x0000001911197223 */ /* 0x140fe20000000012 */
[C-C-:B------:R-:W-:Y:S01]  /*0590*/  FFMA R10, R17.reuse, R10, R18.reuse ;  /* 0x0000000a110a7223 */ /* 0x140fe20000000012 */
[C-C-:B------:R-:W-:Y:S01]  /*05a0*/  FFMA R27, R17.reuse, R27, R18.reuse ;  /* 0x0000001b111b7223 */ /* 0x140fe20000000012 */
[----:B------:R-:W-:-:S02]  /*05b0*/  FFMA R29, R17, R29, R18 ;  /* 0x0000001d111d7223 */ /* 0x000fc40000000012 */
[----:B------:R-:W-:Y:S02]  /*05c0*/  FSETP.GEU.AND P6, PT, R25, RZ, PT ;  /* 0x000000ff1900720b */ /* 0x000fe40003fce000 */
[----:B------:R-:W-:Y:S02]  /*05d0*/  FSETP.GEU.AND P5, PT, R27, RZ, PT ;  /* 0x000000ff1b00720b */ /* 0x000fe40003fae000 */
[----:B------:R-:W-:Y:S02]  /*05e0*/  FSEL R8, R25, RZ, P6 ;  /* 0x000000ff19087208 */ /* 0x000fe40003000000 */
[----:B------:R-:W-:-:S04]  /*05f0*/  FSETP.GEU.AND P4, PT, R10, RZ, PT ;  /* 0x000000ff0a00720b */ /* 0x000fc80003f8e000 */
[----:B------:R-:W-:Y:S01]  /*0600*/  FSEL R10, R10, RZ, P4 ;  /* 0x000000ff0a0a7208 */ /* 0x000fe20002000000 */
[----:B0-----:R0:W-:Y:S02]  /*0610*/  STG.E.128 desc[UR6][R22.64], R12 ;  /* 0x0000000c16007986 */ /* 0x0011e4000c101d06 */
[C-C-:B0-----:R-:W-:Y:S01]  /*0620*/  FFMA R12, R17.reuse, R21, R18.reuse ;  /* 0x00000015110c7223 */ /* 0x141fe20000000012 */
[----:B------:R-:W-:Y:S01]  /*0630*/  IADD3.X R21, R28, UR5, RZ, P0, !PT ;  /* 0x000000051c157c10 */ /* 0x000fe200087fe4ff */
[----:B------:R-:W-:Y:S01]  /*0640*/  FMUL R15, R24, R11 ;  /* 0x0000000b180f7220 */ /* 0x000fe20000400000 */
[C-C-:B------:R-:W-:Y:S01]  /*0650*/  FFMA R11, R17.reuse, R26, R18.reuse ;  /* 0x0000001a110b7223 */ /* 0x140fe20000000012 */
[C-C-:B------:R-:W-:Y:S01]  /*0660*/  FFMA R13, R17.reuse, R9, R18.reuse ;  /* 0x00000009110d7223 */ /* 0x140fe20000000012 */
[----:B------:R-:W-:Y:S01]  /*0670*/  FSETP.GEU.AND P2, PT, R12, RZ, PT ;  /* 0x000000ff0c00720b */ /* 0x000fe20003f4e000 */
[----:B-1----:R0:W-:Y:S01]  /*0680*/  STG.E.128 desc[UR6][R20.64+0x800], R4 ;  /* 0x0008000414007986 */ /* 0x0021e2000c101d06 */
[----:B------:R-:W-:Y:S01]  /*0690*/  FFMA R15, R17, R15, R18 ;  /* 0x0000000f110f7223 */ /* 0x000fe20000000012 */
[----:B------:R-:W-:Y:S01]  /*06a0*/  FSETP.GEU.AND P3, PT, R11, RZ, PT ;  /* 0x000000ff0b00720b */ /* 0x000fe20003f6e000 */
[----:B------:R-:W-:Y:S01]  /*06b0*/  ULDC.64 UR4, c[0x0][0x240] ;  /* 0x0000900000047ab9 */ /* 0x000fe20000000a00 */
[----:B------:R-:W-:Y:S01]  /*06c0*/  BAR.SYNC.DEFER_BLOCKING 0x0 ;  /* 0x0000000000007b1d */ /* 0x000fe20000010000 */
[----:B------:R-:W-:-:S02]  /*06d0*/  FSETP.GEU.AND P1, PT, R13, RZ, PT ;  /* 0x000000ff0d00720b */ /* 0x000fc40003f2e000 */
[----:B------:R-:W-:Y:S02]  /*06e0*/  FSETP.GEU.AND P0, PT, R29, RZ, PT ;  /* 0x000000ff1d00720b */ /* 0x000fe40003f0e000 */
[----:B------:R-:W-:Y:S02]  /*06f0*/  FSETP.GEU.AND P6, PT, R15, RZ, PT ;  /* 0x000000ff0f00720b */ /* 0x000fe40003fce000 */
[----:B------:R-:W-:Y:S02]  /*0700*/  FSEL R9, R27, RZ, P5 ;  /* 0x000000ff1b097208 */ /* 0x000fe40002800000 */
[----:B------:R-:W-:Y:S02]  /*0710*/  FSEL R11, R11, RZ, P3 ;  /* 0x000000ff0b0b7208 */ /* 0x000fe40001800000 */
[----:B------:R-:W-:Y:S02]  /*0720*/  FSEL R12, R12, RZ, P2 ;  /* 0x000000ff0c0c7208 */ /* 0x000fe40001000000 */
[----:B------:R-:W-:Y:S01]  /*0730*/  FSEL R13, R13, RZ, P1 ;  /* 0x000000ff0d0d7208 */ /* 0x000fe20000800000 */
[----:B0-----:R-:W0:Y:S01]  /*0740*/  LDC.64 R4, c[0x0][0x240] ;  /* 0x00009000ff047b82 */ /* 0x001e220000000a00 */
[----:B------:R-:W-:-:S02]  /*0750*/  FSEL R14, R29, RZ, P0 ;  /* 0x000000ff1d0e7208 */ /* 0x000fc40000000000 */
[----:B------:R-:W-:Y:S02]  /*0760*/  FSEL R15, R15, RZ, P6 ;  /* 0x000000ff0f0f7208 */ /* 0x000fe40003000000 */
[----:B------:R-:W-:Y:S02]  /*0770*/  FSETP.GTU.AND P2, PT, R10, RZ, PT ;  /* 0x000000ff0a00720b */ /* 0x000fe40003f4c000 */
[----:B------:R-:W-:Y:S02]  /*0780*/  FSETP.GTU.AND P0, PT, R8, RZ, PT ;  /* 0x000000ff0800720b */ /* 0x000fe40003f0c000 */
[----:B------:R-:W-:Y:S01]  /*0790*/  SEL R7, RZ, 0x1, P2 ;  /* 0x00000001ff077807 */ /* 0x000fe20001000000 */
[----:B------:R1:W-:Y:S01]  /*07a0*/  STS.128 [R2], R8 ;  /* 0x0000000802007388 */ /* 0x0003e20000000c00 */
[----:B------:R-:W-:Y:S02]  /*07b0*/  FSETP.GTU.AND P1, PT, R9, RZ, PT ;  /* 0x000000ff0900720b */ /* 0x000fe40003f2c000 */
[----:B------:R-:W-:Y:S01]  /*07c0*/  FSETP.GTU.AND P4, PT, R14, RZ, PT ;  /* 0x000000ff0e00720b */ /* 0x000fe20003f8c000 */
[----:B------:R2:W-:Y:S01]  /*07d0*/  STS.128 [R2+0x10], R12 ;  /* 0x0000100c02007388 */ /* 0x0005e20000000c00 */
[----:B------:R-:W-:Y:S01]  /*07e0*/  BAR.SYNC.DEFER_BLOCKING 0x0 ;  /* 0x0000000000007b1d */ /* 0x000fe20000010000 */
[----:B------:R-:W-:-:S02]  /*07f0*/  FSETP.GTU.AND P2, PT, R15, RZ, PT ;  /* 0x000000ff0f00720b */ /* 0x000fc40003f4c000 */
[----:B------:R-:W-:Y:S02]  /*0800*/  FSETP.GTU.AND P3, PT, R11, RZ, PT ;  /* 0x000000ff0b00720b */ /* 0x000fe40003f6c000 */
[----:B------:R-:W-:Y:S01]  /*0810*/  SEL R6, RZ, 0x1, P4 ;  /* 0x00000001ff067807 */ /* 0x000fe20002000000 */
[----:B0-----:R-:W-:Y:S01]  /*0820*/  IMAD.WIDE R4, R16, 0x4, R4 ;  /* 0x0000000410047825 */ /* 0x001fe200078e0204 */
[----:B-1----:R-:W-:Y:S02]  /*0830*/  SEL R9, RZ, 0x1, P1 ;  /* 0x00000001ff097807 */ /* 0x002fe40000800000 */
[----:B------:R-:W-:Y:S02]  /*0840*/  FSETP.GTU.AND P1, PT, R13, RZ, PT ;  /* 0x000000ff0d00720b */ /* 0x000fe40003f2c000 */
[----:B--2---:R-:W-:Y:S02]  /*0850*/  SEL R2, RZ, 0x1, P0 ;  /* 0x00000001ff027807 */ /* 0x004fe40000000000 */
[----:B------:R-:W-:-:S02]  /*0860*/  FSETP.GTU.AND P0, PT, R12, RZ, PT ;  /* 0x000000ff0c00720b */ /* 0x000fc40003f0c000 */
[----:B------:R-:W-:Y:S02]  /*0870*/  SEL R8, RZ, 0x1, P3 ;  /* 0x00000001ff087807 */ /* 0x000fe40001800000 */
[----:B------:R-:W-:Y:S02]  /*0880*/  SEL R12, RZ, 0x1, P0 ;  /* 0x00000001ff0c7807 */ /* 0x000fe40000000000 */
[----:B------:R-:W-:Y:S02]  /*0890*/  PRMT R9, R2, 0x3340, R9 ;  /* 0x0000334002097816 */ /* 0x000fe40000000009 */
[----:B------:R-:W-:Y:S01]  /*08a0*/  PRMT R8, R7, 0x3340, R8 ;  /* 0x0000334007087816 */ /* 0x000fe20000000008 */
[----:B------:R-:W0:Y:S01]  /*08b0*/  LDS.128 R20, [R3] ;  /* 0x0000000003147984 */ /* 0x000e220000000c00 */
[----:B------:R-:W-:Y:S02]  /*08c0*/  IADD3 R2, P0, R19, UR4, RZ ;  /* 0x0000000413027c10 */ /* 0x000fe4000ff1e0ff */
[----:B------:R-:W-:Y:S01]  /*08d0*/  PRMT R8, R9, 0x5410, R8 ;  /* 0x0000541009087816 */ /* 0x000fe20000000008 */
[----:B------:R1:W2:Y:S02]  /*08e0*/  LDS.128 R24, [R3+0x800] ;  /* 0x0008000003187984 */ /* 0x0002a40000000c00 */
[----:B-1----:R-:W-:-:S04]  /*08f0*/  SEL R3, RZ, 0x1, P2 ;  /* 0x00000001ff037807 */ /* 0x002fc80001000000 */
[----:B------:R-:W-:Y:S02]  /*0900*/  PRMT R10, R6, 0x3340, R3 ;  /* 0x00003340060a7816 */ /* 0x000fe40000000003 */
[----:B------:R-:W-:Y:S02]  /*0910*/  SEL R3, RZ, 0x1, P1 ;  /* 0x00000001ff037807 */ /* 0x000fe40000800000 */
[----:B------:R-:W-:Y:S02]  /*0920*/  IADD3 R6, P1, R0, UR8, RZ ;  /* 0x0000000800067c10 */ /* 0x000fe4000ff3e0ff */
[----:B------:R-:W-:Y:S02]  /*0930*/  PRMT R11, R12, 0x3340, R3 ;  /* 0x000033400c0b7816 */ /* 0x000fe40000000003 */
[----:B------:R-:W-:Y:S02]  /*0940*/  IADD3.X R3, R28, UR5, RZ, P0, !PT ;  /* 0x000000051c037c10 */ /* 0x000fe400087fe4ff */
[----:B------:R-:W-:-:S02]  /*0950*/  LEA.HI.X.SX32 R7, R0, UR9, 0x1, P1 ;  /* 0x0000000900077c11 */ /* 0x000fc400088f0eff */
[----:B------:R-:W-:Y:S01]  /*0960*/  PRMT R9, R11, 0x5410, R10 ;  /* 0x000054100b097816 */ /* 0x000fe2000000000a */
[----:B0-----:R-:W-:Y:S04]  /*0970*/  STG.E.128 desc[UR6][R4.64], R20 ;  /* 0x0000001404007986 */ /* 0x001fe8000c101d06 */
[----:B--2---:R-:W-:Y:S04]  /*0980*/  STG.E.128 desc[UR6][R2.64+0x800], R24 ;  /* 0x0008001802007986 */ /* 0x004fe8000c101d06 */
[----:B------:R-:W-:Y:S01]  /*0990*/  STG.E.64 desc[UR6][R6.64], R8 ;  /* 0x0000000806007986 */ /* 0x000fe2000c101b06 */
[----:B------:R-:W-:Y:S05]  /*09a0*/  EXIT ;  /* 0x000000000000794d */ /* 0x000fea0003800000 */
.L_x_0:
[----:B------:R-:W-:-:S00]  /*09b0*/  BRA `(.L_x_0) ;  /* 0xfffffffc00fc7947 */ /* 0x000fc0000383ffff */
[----:B------:R-:W-:-:S00]  /*09c0*/  NOP ;  /* 0x0000000000007918 */ /* 0x000fc00000000000 */
        /* <DEDUP_REMOVED lines=11> */
.L_x_1:


//--------------------- .nv.global.init           --------------------------
	.section	.nv.global.init,"aw",@progbits
.nv.global.init:
	.type		_$_str,@object
	.size		_$_str,(_$_str_$_2 - _$_str)
_$_str:
        /*0000*/ 	.byte	0x5f, 0x5f, 0x43, 0x55, 0x44, 0x41, 0x5f, 0x46, 0x54, 0x5a, 0x00
	.type		_$_str_$_2,@object
	.size		_$_str_$_2,(.L_1 - _$_str_$_2)
_$_str_$_2:
        /*000b*/ 	.byte	0x5f, 0x5f, 0x43, 0x55, 0x44, 0x41, 0x5f, 0x50, 0x52, 0x45, 0x43, 0x5f, 0x53, 0x51, 0x52, 0x54
        /*001b*/ 	.byte	0x00
.L_1:


//--------------------- .nv.shared.triton_poi_fused__native_batch_norm_legit_no_training_convolution_relu_threshold_backward_36 --------------------------
	.section	.nv.shared.triton_poi_fused__native_batch_norm_legit_no_training_convolution_relu_threshold_backward_36,"aw",@nobits
	.sectionflags	@""
	.align	16
	.zero		1024


//--------------------- .nv.constant0.triton_poi_fused__native_batch_norm_legit_no_training_convolution_relu_threshold_backward_36 --------------------------
	.section	.nv.constant0.triton_poi_fused__native_batch_norm_legit_no_training_convolution_relu_threshold_backward_36,"a",@progbits
	.sectionflags	@""
	.align	4
.nv.constant0.triton_poi_fused__native_batch_norm_legit_no_training_convolution_relu_threshold_backward_36:
	.zero		596
